//
// Generated by NVIDIA NVVM Compiler
//
// Compiler Build ID: CL-36424714
// Cuda compilation tools, release 13.0, V13.0.88
// Based on NVVM 20.0.0
//

.version 9.0
.target sm_100
.address_size 64

	// .globl	_Z16histogram_kernelPjS_jj
.extern .shared .align 16 .b8 temp[];

.visible .entry _Z16histogram_kernelPjS_jj(
	.param .u64 .ptr .align 1 _Z16histogram_kernelPjS_jj_param_0,
	.param .u64 .ptr .align 1 _Z16histogram_kernelPjS_jj_param_1,
	.param .u32 _Z16histogram_kernelPjS_jj_param_2,
	.param .u32 _Z16histogram_kernelPjS_jj_param_3
)
{
	.reg .pred 	%p<7>;
	.reg .b32 	%r<32>;
	.reg .b64 	%rd<9>;

	ld.param.u64 	%rd3, [_Z16histogram_kernelPjS_jj_param_0];
	ld.param.u64 	%rd4, [_Z16histogram_kernelPjS_jj_param_1];
	ld.param.u32 	%r11, [_Z16histogram_kernelPjS_jj_param_2];
	ld.param.u32 	%r12, [_Z16histogram_kernelPjS_jj_param_3];
	mov.u32 	%r31, %tid.x;
	mov.u32 	%r13, %ctaid.x;
	mov.u32 	%r2, %ntid.x;
	mad.lo.s32 	%r30, %r13, %r2, %r31;
	setp.ge.u32 	%p1, %r31, %r12;
	@%p1 bra 	$L__BB0_3;
	mov.u32 	%r15, temp;
	mov.u32 	%r29, %r31;
$L__BB0_2:
	shl.b32 	%r14, %r29, 2;
	add.s32 	%r16, %r15, %r14;
	mov.b32 	%r17, 0;
	st.shared.u32 	[%r16], %r17;
	add.s32 	%r29, %r29, %r2;
	setp.lt.u32 	%p2, %r29, %r12;
	@%p2 bra 	$L__BB0_2;
$L__BB0_3:
	bar.sync 	0;
	setp.ge.u32 	%p3, %r30, %r11;
	@%p3 bra 	$L__BB0_6;
	mov.u32 	%r18, %nctaid.x;
	mul.lo.s32 	%r6, %r2, %r18;
	cvta.to.global.u64 	%rd1, %rd3;
	mov.u32 	%r21, temp;
$L__BB0_5:
	mul.wide.s32 	%rd5, %r30, 4;
	add.s64 	%rd6, %rd1, %rd5;
	ld.global.u32 	%r19, [%rd6];
	shl.b32 	%r20, %r19, 2;
	add.s32 	%r22, %r21, %r20;
	atom.shared.add.u32 	%r23, [%r22], 1;
	add.s32 	%r30, %r30, %r6;
	setp.lt.u32 	%p4, %r30, %r11;
	@%p4 bra 	$L__BB0_5;
$L__BB0_6:
	setp.ge.u32 	%p5, %r31, %r12;
	bar.sync 	0;
	@%p5 bra 	$L__BB0_9;
	cvta.to.global.u64 	%rd2, %rd4;
	mov.u32 	%r25, temp;
$L__BB0_8:
	mul.wide.s32 	%rd7, %r31, 4;
	add.s64 	%rd8, %rd2, %rd7;
	shl.b32 	%r24, %r31, 2;
	add.s32 	%r26, %r25, %r24;
	ld.shared.u32 	%r27, [%r26];
	atom.global.add.u32 	%r28, [%rd8], %r27;
	add.s32 	%r31, %r31, %r2;
	setp.lt.u32 	%p6, %r31, %r12;
	@%p6 bra 	$L__BB0_8;
$L__BB0_9:
	ret;

}
	// .globl	_Z14convert_kernelPjj
.visible .entry _Z14convert_kernelPjj(
	.param .u64 .ptr .align 1 _Z14convert_kernelPjj_param_0,
	.param .u32 _Z14convert_kernelPjj_param_1
)
{
	.reg .pred 	%p<2>;
	.reg .b32 	%r<8>;
	.reg .b64 	%rd<5>;

	ld.param.u64 	%rd1, [_Z14convert_kernelPjj_param_0];
	ld.param.u32 	%r2, [_Z14convert_kernelPjj_param_1];
	mov.u32 	%r3, %tid.x;
	mov.u32 	%r4, %ctaid.x;
	mov.u32 	%r5, %ntid.x;
	mad.lo.s32 	%r1, %r4, %r5, %r3;
	setp.ge.u32 	%p1, %r1, %r2;
	@%p1 bra 	$L__BB1_2;
	cvta.to.global.u64 	%rd2, %rd1;
	mul.wide.s32 	%rd3, %r1, 4;
	add.s64 	%rd4, %rd2, %rd3;
	ld.global.u32 	%r6, [%rd4];
	min.u32 	%r7, %r6, 127;
	st.global.u32 	[%rd4], %r7;
$L__BB1_2:
	ret;

}


// ===== COMPILED SASS (sm_100) =====

	.target	sm_100

	.elftype	@"ET_EXEC"


//--------------------- .note.nv.tkinfo           --------------------------
	.section	.note.nv.tkinfo,"",@"SHT_NOTE"
	.sectionflags	@"SHF_NOTE_NV_TKINFO"
	.tkinfo
        /*0018*/ 	.word	0x00000002
        /*0030*/ 	.string	""
        /*0030*/ 	.string	"ptxas"
        /*0030*/ 	.string	"Cuda compilation tools, release 13.0, V13.0.88"
        /*0030*/ 	.string	"Build cuda_13.0.r13.0/compiler.36424714_0"
        /*0030*/ 	.string	"-arch sm_100 -m 64 "



//--------------------- .note.nv.cuinfo           --------------------------
	.section	.note.nv.cuinfo,"",@"SHT_NOTE"
	.sectionflags	@"SHF_NOTE_NV_CUINFO"
        /*0018*/ 	.short	0x0002
        /*001a*/ 	.short	0x0064
        /*001c*/ 	.short	0x0082
	.zero		2


//--------------------- .nv.info                  --------------------------
	.section	.nv.info,"",@"SHT_CUDA_INFO"
	.align	4


	//----- nvinfo : EIATTR_REGCOUNT
	.align		4
        /*0000*/ 	.byte	0x04, 0x2f
        /*0002*/ 	.short	(.L_1 - .L_0)
	.align		4
.L_0:
        /*0004*/ 	.word	index@(_Z16histogram_kernelPjS_jj)
        /*0008*/ 	.word	0x0000000e


	//----- nvinfo : EIATTR_FRAME_SIZE
	.align		4
.L_1:
        /*000c*/ 	.byte	0x04, 0x11
        /*000e*/ 	.short	(.L_3 - .L_2)
	.align		4
.L_2:
        /*0010*/ 	.word	index@(_Z16histogram_kernelPjS_jj)
        /*0014*/ 	.word	0x00000000


	//----- nvinfo : EIATTR_REGCOUNT
	.align		4
.L_3:
        /*0018*/ 	.byte	0x04, 0x2f
        /*001a*/ 	.short	(.L_5 - .L_4)
	.align		4
.L_4:
        /*001c*/ 	.word	index@(_Z14convert_kernelPjj)
        /*0020*/ 	.word	0x00000008


	//----- nvinfo : EIATTR_FRAME_SIZE
	.align		4
.L_5:
        /*0024*/ 	.byte	0x04, 0x11
        /*0026*/ 	.short	(.L_7 - .L_6)
	.align		4
.L_6:
        /*0028*/ 	.word	index@(_Z14convert_kernelPjj)
        /*002c*/ 	.word	0x00000000


	//----- nvinfo : EIATTR_MIN_STACK_SIZE
	.align		4
.L_7:
        /*0030*/ 	.byte	0x04, 0x12
        /*0032*/ 	.short	(.L_9 - .L_8)
	.align		4
.L_8:
        /*0034*/ 	.word	index@(_Z14convert_kernelPjj)
        /*0038*/ 	.word	0x00000000


	//----- nvinfo : EIATTR_MIN_STACK_SIZE
	.align		4
.L_9:
        /*003c*/ 	.byte	0x04, 0x12
        /*003e*/ 	.short	(.L_11 - .L_10)
	.align		4
.L_10:
        /*0040*/ 	.word	index@(_Z16histogram_kernelPjS_jj)
        /*0044*/ 	.word	0x00000000
.L_11:


//--------------------- .nv.compat                --------------------------
	.section	.nv.compat,"",@"SHT_CUDA_COMPAT_INFO"
	.align	4
        /*0000*/ 	.byte	0x02, 0x09, 0x00, 0x00, 0x02, 0x02, 0x01, 0x00, 0x02, 0x05, 0x05, 0x00, 0x03, 0x07, 0x01, 0x01
        /*0010*/ 	.byte	0x02, 0x03, 0x00, 0x00, 0x02, 0x06, 0x01, 0x00, 0x04, 0x0b, 0x08, 0x00, 0x09, 0x00, 0x00, 0x00
        /*0020*/ 	.byte	0x00, 0x00, 0x00, 0x00


//--------------------- .nv.info._Z14convert_kernelPjj --------------------------
	.section	.nv.info._Z14convert_kernelPjj,"",@"SHT_CUDA_INFO"
	.sectionflags	@""
	.align	4


	//----- nvinfo : EIATTR_CUDA_API_VERSION
	.align		4
        /*0000*/ 	.byte	0x04, 0x37
        /*0002*/ 	.short	(.L_13 - .L_12)
.L_12:
        /*0004*/ 	.word	0x00000082


	//----- nvinfo : EIATTR_KPARAM_INFO
	.align		4
.L_13:
        /*0008*/ 	.byte	0x04, 0x17
        /*000a*/ 	.short	(.L_15 - .L_14)
.L_14:
        /*000c*/ 	.word	0x00000000
        /*0010*/ 	.short	0x0001
        /*0012*/ 	.short	0x0008
        /*0014*/ 	.byte	0x00, 0xf0, 0x11, 0x00


	//----- nvinfo : EIATTR_KPARAM_INFO
	.align		4
.L_15:
        /*0018*/ 	.byte	0x04, 0x17
        /*001a*/ 	.short	(.L_17 - .L_16)
.L_16:
        /*001c*/ 	.word	0x00000000
        /*0020*/ 	.short	0x0000
        /*0022*/ 	.short	0x0000
        /*0024*/ 	.byte	0x00, 0xf5, 0x21, 0x00


	//----- nvinfo : EIATTR_SPARSE_MMA_MASK
	.align		4
.L_17:
        /*0028*/ 	.byte	0x03, 0x50
        /*002a*/ 	.short	0x0000


	//----- nvinfo : EIATTR_MAXREG_COUNT
	.align		4
        /*002c*/ 	.byte	0x03, 0x1b
        /*002e*/ 	.short	0x00ff


	//----- nvinfo : EIATTR_MERCURY_ISA_VERSION
	.align		4
        /*0030*/ 	.byte	0x03, 0x5f
        /*0032*/ 	.short	0x0101


	//----- nvinfo : EIATTR_VRC_CTA_INIT_COUNT
	.align		4
        /*0034*/ 	.byte	0x02, 0x4a
	.zero		1
	.zero		1


	//----- nvinfo : EIATTR_EXIT_INSTR_OFFSETS
	.align		4
        /*0038*/ 	.byte	0x04, 0x1c
        /*003a*/ 	.short	(.L_19 - .L_18)


	//   ....[0]....
.L_18:
        /*003c*/ 	.word	0x00000070


	//   ....[1]....
        /*0040*/ 	.word	0x000000e0


	//----- nvinfo : EIATTR_CBANK_PARAM_SIZE
	.align		4
.L_19:
        /*0044*/ 	.byte	0x03, 0x19
        /*0046*/ 	.short	0x000c


	//----- nvinfo : EIATTR_PARAM_CBANK
	.align		4
        /*0048*/ 	.byte	0x04, 0x0a
        /*004a*/ 	.short	(.L_21 - .L_20)
	.align		4
.L_20:
        /*004c*/ 	.word	index@(.nv.constant0._Z14convert_kernelPjj)
        /*0050*/ 	.short	0x0380
        /*0052*/ 	.short	0x000c


	//----- nvinfo : EIATTR_SW_WAR
	.align		4
.L_21:
        /*0054*/ 	.byte	0x04, 0x36
        /*0056*/ 	.short	(.L_23 - .L_22)
.L_22:
        /*0058*/ 	.word	0x00000008
.L_23:


//--------------------- .nv.info._Z16histogram_kernelPjS_jj --------------------------
	.section	.nv.info._Z16histogram_kernelPjS_jj,"",@"SHT_CUDA_INFO"
	.sectionflags	@""
	.align	4


	//----- nvinfo : EIATTR_CUDA_API_VERSION
	.align		4
        /*0000*/ 	.byte	0x04, 0x37
        /*0002*/ 	.short	(.L_25 - .L_24)
.L_24:
        /*0004*/ 	.word	0x00000082


	//----- nvinfo : EIATTR_KPARAM_INFO
	.align		4
.L_25:
        /*0008*/ 	.byte	0x04, 0x17
        /*000a*/ 	.short	(.L_27 - .L_26)
.L_26:
        /*000c*/ 	.word	0x00000000
        /*0010*/ 	.short	0x0003
        /*0012*/ 	.short	0x0014
        /*0014*/ 	.byte	0x00, 0xf0, 0x11, 0x00


	//----- nvinfo : EIATTR_KPARAM_INFO
	.align		4
.L_27:
        /*0018*/ 	.byte	0x04, 0x17
        /*001a*/ 	.short	(.L_29 - .L_28)
.L_28:
        /*001c*/ 	.word	0x00000000
        /*0020*/ 	.short	0x0002
        /*0022*/ 	.short	0x0010
        /*0024*/ 	.byte	0x00, 0xf0, 0x11, 0x00


	//----- nvinfo : EIATTR_KPARAM_INFO
	.align		4
.L_29:
        /*0028*/ 	.byte	0x04, 0x17
        /*002a*/ 	.short	(.L_31 - .L_30)
.L_30:
        /*002c*/ 	.word	0x00000000
        /*0030*/ 	.short	0x0001
        /*0032*/ 	.short	0x0008
        /*0034*/ 	.byte	0x00, 0xf5, 0x21, 0x00


	//----- nvinfo : EIATTR_KPARAM_INFO
	.align		4
.L_31:
        /*0038*/ 	.byte	0x04, 0x17
        /*003a*/ 	.short	(.L_33 - .L_32)
.L_32:
        /*003c*/ 	.word	0x00000000
        /*0040*/ 	.short	0x0000
        /*0042*/ 	.short	0x0000
        /*0044*/ 	.byte	0x00, 0xf5, 0x21, 0x00


	//----- nvinfo : EIATTR_SPARSE_MMA_MASK
	.align		4
.L_33:
        /*0048*/ 	.byte	0x03, 0x50
        /*004a*/ 	.short	0x0000


	//----- nvinfo : EIATTR_MAXREG_COUNT
	.align		4
        /*004c*/ 	.byte	0x03, 0x1b
        /*004e*/ 	.short	0x00ff


	//----- nvinfo : EIATTR_NUM_BARRIERS
	.align		4
        /*0050*/ 	.byte	0x02, 0x4c
        /*0052*/ 	.byte	0x01
	.zero		1


	//----- nvinfo : EIATTR_MERCURY_ISA_VERSION
	.align		4
        /*0054*/ 	.byte	0x03, 0x5f
        /*0056*/ 	.short	0x0101


	//----- nvinfo : EIATTR_VRC_CTA_INIT_COUNT
	.align		4
        /*0058*/ 	.byte	0x02, 0x4a
	.zero		1
	.zero		1


	//----- nvinfo : EIATTR_EXIT_INSTR_OFFSETS
	.align		4
        /*005c*/ 	.byte	0x04, 0x1c
        /*005e*/ 	.short	(.L_35 - .L_34)


	//   ....[0]....
.L_34:
        /*0060*/ 	.word	0x00000290


	//   ....[1]....
        /*0064*/ 	.word	0x00000350


	//----- nvinfo : EIATTR_CRS_STACK_SIZE
	.align		4
.L_35:
        /*0068*/ 	.byte	0x04, 0x1e
        /*006a*/ 	.short	(.L_37 - .L_36)
.L_36:
        /*006c*/ 	.word	0x00000000


	//----- nvinfo : EIATTR_CBANK_PARAM_SIZE
	.align		4
.L_37:
        /*0070*/ 	.byte	0x03, 0x19
        /*0072*/ 	.short	0x0018


	//----- nvinfo : EIATTR_PARAM_CBANK
	.align		4
        /*0074*/ 	.byte	0x04, 0x0a
        /*0076*/ 	.short	(.L_39 - .L_38)
	.align		4
.L_38:
        /*0078*/ 	.word	index@(.nv.constant0._Z16histogram_kernelPjS_jj)
        /*007c*/ 	.short	0x0380
        /*007e*/ 	.short	0x0018


	//----- nvinfo : EIATTR_SW_WAR
	.align		4
.L_39:
        /*0080*/ 	.byte	0x04, 0x36
        /*0082*/ 	.short	(.L_41 - .L_40)
.L_40:
        /*0084*/ 	.word	0x00000008
.L_41:


//--------------------- .nv.callgraph             --------------------------
	.section	.nv.callgraph,"",@"SHT_CUDA_CALLGRAPH"
	.align	4
	.sectionentsize	8
	.align		4
        /*0000*/ 	.word	0x00000000
	.align		4
        /*0004*/ 	.word	0xffffffff
	.align		4
        /*0008*/ 	.word	0x00000000
	.align		4
        /*000c*/ 	.word	0xfffffffe
	.align		4
        /*0010*/ 	.word	0x00000000
	.align		4
        /*0014*/ 	.word	0xfffffffd
	.align		4
        /*0018*/ 	.word	0x00000000
	.align		4
        /*001c*/ 	.word	0xfffffffc


//--------------------- .text._Z14convert_kernelPjj --------------------------
	.section	.text._Z14convert_kernelPjj,"ax",@progbits
	.align	128
        .global         _Z14convert_kernelPjj
        .type           _Z14convert_kernelPjj,@function
        .size           _Z14convert_kernelPjj,(.L_x_9 - _Z14convert_kernelPjj)
        .other          _Z14convert_kernelPjj,@"STO_CUDA_ENTRY STV_DEFAULT"
_Z14convert_kernelPjj:
.text._Z14convert_kernelPjj:
[----:B------:R-:W-:Y:S01]  /*0000*/  LDC R1, c[0x0][0x37c] ;  /* 0x0000df00ff017b82 */ /* 0x000fe20000000800 */
[----:B------:R-:W0:Y:S07]  /*0010*/  S2R R5, SR_TID.X ;  /* 0x0000000000057919 */ /* 0x000e2e0000002100 */
[----:B------:R-:W0:Y:S01]  /*0020*/  S2UR UR4, SR_CTAID.X ;  /* 0x00000000000479c3 */ /* 0x000e220000002500 */
[----:B------:R-:W1:Y:S07]  /*0030*/  LDCU UR5, c[0x0][0x388] ;  /* 0x00007100ff0577ac */ /* 0x000e6e0008000800 */
[----:B------:R-:W0:Y:S02]  /*0040*/  LDC R0, c[0x0][0x360] ;  /* 0x0000d800ff007b82 */ /* 0x000e240000000800 */
[----:B0-----:R-:W-:-:S05]  /*0050*/  IMAD R5, R0, UR4, R5 ;  /* 0x0000000400057c24 */ /* 0x001fca000f8e0205 */
[----:B-1----:R-:W-:-:S13]  /*0060*/  ISETP.GE.U32.AND P0, PT, R5, UR5, PT ;  /* 0x0000000505007c0c */ /* 0x002fda000bf06070 */
[----:B------:R-:W-:Y:S05]  /*0070*/  @P0 EXIT ;  /* 0x000000000000094d */ /* 0x000fea0003800000 */
[----:B------:R-:W0:Y:S01]  /*0080*/  LDC.64 R2, c[0x0][0x380] ;  /* 0x0000e000ff027b82 */ /* 0x000e220000000a00 */
[----:B------:R-:W1:Y:S01]  /*0090*/  LDCU.64 UR4, c[0x0][0x358] ;  /* 0x00006b00ff0477ac */ /* 0x000e620008000a00 */
[----:B0-----:R-:W-:-:S05]  /*00a0*/  IMAD.WIDE R2, R5, 0x4, R2 ;  /* 0x0000000405027825 */ /* 0x001fca00078e0202 */
[----:B-1----:R-:W2:Y:S02]  /*00b0*/  LDG.E R0, desc[UR4][R2.64] ;  /* 0x0000000402007981 */ /* 0x002ea4000c1e1900 */
[----:B--2---:R-:W-:-:S05]  /*00c0*/  VIMNMX.U32 R5, PT, PT, R0, 0x7f, PT ;  /* 0x0000007f00057848 */ /* 0x004fca0003fe0000 */
[----:B------:R-:W-:Y:S01]  /*00d0*/  STG.E desc[UR4][R2.64], R5 ;  /* 0x0000000502007986 */ /* 0x000fe2000c101904 */
[----:B------:R-:W-:Y:S05]  /*00e0*/  EXIT ;  /* 0x000000000000794d */ /* 0x000fea0003800000 */
.L_x_0:
[----:B------:R-:W-:-:S00]  /*00f0*/  BRA `(.L_x_0) ;  /* 0xfffffffc00fc7947 */ /* 0x000fc0000383ffff */
[----:B------:R-:W-:-:S00]  /*0100*/  NOP ;  /* 0x0000000000007918 */ /* 0x000fc00000000000 */
[----:B------:R-:W-:-:S00]  /*0110*/  NOP ;  /* 0x0000000000007918 */ /* 0x000fc00000000000 */
[----:B------:R-:W-:-:S00]  /*0120*/  NOP ;  /* 0x0000000000007918 */ /* 0x000fc00000000000 */
[----:B------:R-:W-:-:S00]  /*0130*/  NOP ;  /* 0x0000000000007918 */ /* 0x000fc00000000000 */
[----:B------:R-:W-:-:S00]  /*0140*/  NOP ;  /* 0x0000000000007918 */ /* 0x000fc00000000000 */
[----:B------:R-:W-:-:S00]  /*0150*/  NOP ;  /* 0x0000000000007918 */ /* 0x000fc00000000000 */
[----:B------:R-:W-:-:S00]  /*0160*/  NOP ;  /* 0x0000000000007918 */ /* 0x000fc00000000000 */
[----:B------:R-:W-:-:S00]  /*0170*/  NOP ;  /* 0x0000000000007918 */ /* 0x000fc00000000000 */
.L_x_9:


//--------------------- .text._Z16histogram_kernelPjS_jj --------------------------
	.section	.text._Z16histogram_kernelPjS_jj,"ax",@progbits
	.align	128
        .global         _Z16histogram_kernelPjS_jj
        .type           _Z16histogram_kernelPjS_jj,@function
        .size           _Z16histogram_kernelPjS_jj,(.L_x_10 - _Z16histogram_kernelPjS_jj)
        .other          _Z16histogram_kernelPjS_jj,@"STO_CUDA_ENTRY STV_DEFAULT"
_Z16histogram_kernelPjS_jj:
.text._Z16histogram_kernelPjS_jj:
[----:B------:R-:W-:Y:S01]  /*0000*/  LDC R1, c[0x0][0x37c] ;  /* 0x0000df00ff017b82 */ /* 0x000fe20000000800 */
[----:B------:R-:W0:Y:S01]  /*0010*/  S2R R7, SR_TID.X ;  /* 0x0000000000077919 */ /* 0x000e220000002100 */
[----:B------:R-:W0:Y:S06]  /*0020*/  LDCU UR8, c[0x0][0x394] ;  /* 0x00007280ff0877ac */ /* 0x000e2c0008000800 */
[----:B------:R-:W1:Y:S01]  /*0030*/  S2UR UR4, SR_CTAID.X ;  /* 0x00000000000479c3 */ /* 0x000e620000002500 */
[----:B------:R-:W-:Y:S01]  /*0040*/  BSSY.RECONVERGENT B0, `(.L_x_1) ;  /* 0x0000012000007945 */ /* 0x000fe20003800200 */
[----:B------:R-:W2:Y:S01]  /*0050*/  LDCU UR5, c[0x0][0x390] ;  /* 0x00007200ff0577ac */ /* 0x000ea20008000800 */
[----:B------:R-:W3:Y:S05]  /*0060*/  LDCU.64 UR6, c[0x0][0x358] ;  /* 0x00006b00ff0677ac */ /* 0x000eea0008000a00 */
[----:B------:R-:W1:Y:S01]  /*0070*/  LDC R8, c[0x0][0x360] ;  /* 0x0000d800ff087b82 */ /* 0x000e620000000800 */
[C---:B0-----:R-:W-:Y:S01]  /*0080*/  ISETP.GE.U32.AND P2, PT, R7.reuse, UR8, PT ;  /* 0x0000000807007c0c */ /* 0x041fe2000bf46070 */
[----:B-1----:R-:W-:Y:S01]  /*0090*/  IMAD R9, R8, UR4, R7 ;  /* 0x0000000408097c24 */ /* 0x002fe2000f8e0207 */
[----:B------:R-:W-:-:S04]  /*00a0*/  ISETP.GE.U32.AND P0, PT, R7, UR8, PT ;  /* 0x0000000807007c0c */ /* 0x000fc8000bf06070 */
[----:B--2---:R-:W-:-:S07]  /*00b0*/  ISETP.GE.U32.AND P1, PT, R9, UR5, PT ;  /* 0x0000000509007c0c */ /* 0x004fce000bf26070 */
[----:B---3--:R-:W-:Y:S06]  /*00c0*/  @P2 BRA `(.L_x_2) ;  /* 0x0000000000242947 */ /* 0x008fec0003800000 */
[----:B------:R-:W0:Y:S01]  /*00d0*/  S2R R5, SR_CgaCtaId ;  /* 0x0000000000057919 */ /* 0x000e220000008800 */
[----:B------:R-:W-:Y:S01]  /*00e0*/  MOV R0, 0x400 ;  /* 0x0000040000007802 */ /* 0x000fe20000000f00 */
[----:B------:R-:W-:-:S03]  /*00f0*/  IMAD.MOV.U32 R3, RZ, RZ, R7 ;  /* 0x000000ffff037224 */ /* 0x000fc600078e0007 */
[----:B0-----:R-:W-:-:S07]  /*0100*/  LEA R0, R5, R0, 0x18 ;  /* 0x0000000005007211 */ /* 0x001fce00078ec0ff */
.L_x_3:
[----:B------:R-:W-:Y:S02]  /*0110*/  IMAD R2, R3, 0x4, R0 ;  /* 0x0000000403027824 */ /* 0x000fe400078e0200 */
[----:B------:R-:W-:-:S03]  /*0120*/  IMAD.IADD R3, R8, 0x1, R3 ;  /* 0x0000000108037824 */ /* 0x000fc600078e0203 */
[----:B------:R0:W-:Y:S02]  /*0130*/  STS [R2], RZ ;  /* 0x000000ff02007388 */ /* 0x0001e40000000800 */
[----:B------:R-:W-:-:S13]  /*0140*/  ISETP.GE.U32.AND P2, PT, R3, UR8, PT ;  /* 0x0000000803007c0c */ /* 0x000fda000bf46070 */
[----:B0-----:R-:W-:Y:S05]  /*0150*/  @!P2 BRA `(.L_x_3) ;  /* 0xfffffffc00eca947 */ /* 0x001fea000383ffff */
.L_x_2:
[----:B------:R-:W-:Y:S05]  /*0160*/  BSYNC.RECONVERGENT B0 ;  /* 0x0000000000007941 */ /* 0x000fea0003800200 */
.L_x_1:
[----:B------:R-:W-:Y:S06]  /*0170*/  BAR.SYNC.DEFER_BLOCKING 0x0 ;  /* 0x0000000000007b1d */ /* 0x000fec0000010000 */
[----:B------:R-:W-:Y:S04]  /*0180*/  BSSY.RECONVERGENT B0, `(.L_x_4) ;  /* 0x000000f000007945 */ /* 0x000fe80003800200 */
[----:B------:R-:W-:Y:S05]  /*0190*/  @P1 BRA `(.L_x_5) ;  /* 0x0000000000341947 */ /* 0x000fea0003800000 */
[----:B------:R-:W0:Y:S01]  /*01a0*/  S2R R3, SR_CgaCtaId ;  /* 0x0000000000037919 */ /* 0x000e220000008800 */
[----:B------:R-:W1:Y:S01]  /*01b0*/  LDC.64 R4, c[0x0][0x380] ;  /* 0x0000e000ff047b82 */ /* 0x000e620000000a00 */
[----:B------:R-:W2:Y:S01]  /*01c0*/  LDCU UR4, c[0x0][0x370] ;  /* 0x00006e00ff0477ac */ /* 0x000ea20008000800 */
[----:B------:R-:W-:-:S04]  /*01d0*/  MOV R0, 0x400 ;  /* 0x0000040000007802 */ /* 0x000fc80000000f00 */
[----:B0-----:R-:W-:Y:S01]  /*01e0*/  LEA R11, R3, R0, 0x18 ;  /* 0x00000000030b7211 */ /* 0x001fe200078ec0ff */
[----:B--2---:R-:W-:-:S07]  /*01f0*/  IMAD R0, R8, UR4, RZ ;  /* 0x0000000408007c24 */ /* 0x004fce000f8e02ff */
.L_x_6:
[----:B-1----:R-:W-:-:S06]  /*0200*/  IMAD.WIDE R2, R9, 0x4, R4 ;  /* 0x0000000409027825 */ /* 0x002fcc00078e0204 */
[----:B------:R-:W2:Y:S01]  /*0210*/  LDG.E R2, desc[UR6][R2.64] ;  /* 0x0000000602027981 */ /* 0x000ea2000c1e1900 */
[----:B------:R-:W-:-:S05]  /*0220*/  IMAD.IADD R9, R0, 0x1, R9 ;  /* 0x0000000100097824 */ /* 0x000fca00078e0209 */
[----:B------:R-:W-:Y:S01]  /*0230*/  ISETP.GE.U32.AND P1, PT, R9, UR5, PT ;  /* 0x0000000509007c0c */ /* 0x000fe2000bf26070 */
[----:B0-2---:R-:W-:-:S05]  /*0240*/  IMAD R6, R2, 0x4, R11 ;  /* 0x0000000402067824 */ /* 0x005fca00078e020b */
[----:B------:R0:W-:Y:S07]  /*0250*/  ATOMS.POPC.INC.32 RZ, [R6+URZ] ;  /* 0x0000000006ff7f8c */ /* 0x0001ee000d8000ff */
[----:B------:R-:W-:Y:S05]  /*0260*/  @!P1 BRA `(.L_x_6) ;  /* 0xfffffffc00e49947 */ /* 0x000fea000383ffff */
.L_x_5:
[----:B------:R-:W-:Y:S05]  /*0270*/  BSYNC.RECONVERGENT B0 ;  /* 0x0000000000007941 */ /* 0x000fea0003800200 */
.L_x_4:
[----:B------:R-:W-:Y:S06]  /*0280*/  BAR.SYNC.DEFER_BLOCKING 0x0 ;  /* 0x0000000000007b1d */ /* 0x000fec0000010000 */
[----:B------:R-:W-:Y:S05]  /*0290*/  @P0 EXIT ;  /* 0x000000000000094d */ /* 0x000fea0003800000 */
[----:B------:R-:W1:Y:S01]  /*02a0*/  S2UR UR5, SR_CgaCtaId ;  /* 0x00000000000579c3 */ /* 0x000e620000008800 */
[----:B------:R-:W-:-:S07]  /*02b0*/  UMOV UR4, 0x400 ;  /* 0x0000040000047882 */ /* 0x000fce0000000000 */
[----:B------:R-:W2:Y:S01]  /*02c0*/  LDC.64 R4, c[0x0][0x388] ;  /* 0x0000e200ff047b82 */ /* 0x000ea20000000a00 */
[----:B-1----:R-:W-:-:S12]  /*02d0*/  ULEA UR4, UR5, UR4, 0x18 ;  /* 0x0000000405047291 */ /* 0x002fd8000f8ec0ff */
.L_x_7:
[C---:B------:R-:W-:Y:S01]  /*02e0*/  LEA R0, R7.reuse, UR4, 0x2 ;  /* 0x0000000407007c11 */ /* 0x040fe2000f8e10ff */
[----:B-12---:R-:W-:-:S04]  /*02f0*/  IMAD.WIDE R2, R7, 0x4, R4 ;  /* 0x0000000407027825 */ /* 0x006fc800078e0204 */
[----:B------:R-:W1:Y:S01]  /*0300*/  LDS R9, [R0] ;  /* 0x0000000000097984 */ /* 0x000e620000000800 */
[----:B------:R-:W-:-:S05]  /*0310*/  IMAD.IADD R7, R8, 0x1, R7 ;  /* 0x0000000108077824 */ /* 0x000fca00078e0207 */
[----:B------:R-:W-:Y:S01]  /*0320*/  ISETP.GE.U32.AND P0, PT, R7, UR8, PT ;  /* 0x0000000807007c0c */ /* 0x000fe2000bf06070 */
[----:B-1----:R1:W-:-:S12]  /*0330*/  REDG.E.ADD.STRONG.GPU desc[UR6][R2.64], R9 ;  /* 0x000000090200798e */ /* 0x0023d8000c12e106 */
[----:B------:R-:W-:Y:S05]  /*0340*/  @!P0 BRA `(.L_x_7) ;  /* 0xfffffffc00e48947 */ /* 0x000fea000383ffff */
[----:B------:R-:W-:Y:S05]  /*0350*/  EXIT ;  /* 0x000000000000794d */ /* 0x000fea0003800000 */
.L_x_8:
        /* <DEDUP_REMOVED lines=10> */
.L_x_10:


//--------------------- .nv.shared._Z14convert_kernelPjj --------------------------
	.section	.nv.shared._Z14convert_kernelPjj,"aw",@nobits
	.sectionflags	@""
	.align	16
	.zero		1024


//--------------------- .nv.shared.reserved.0     --------------------------
	.section	.nv.shared.reserved.0,"aw",@nobits
	.weak		__nv_reservedSMEM_offset_0_alias
	.size		__nv_reservedSMEM_offset_0_alias, 0, 64
	.other		__nv_reservedSMEM_offset_0_alias,@"STO_CUDA_RESERVED_SHARED STV_DEFAULT"
__nv_reservedSMEM_offset_0_alias:
	.zero		0
	.zero		64


//--------------------- .nv.shared._Z16histogram_kernelPjS_jj --------------------------
	.section	.nv.shared._Z16histogram_kernelPjS_jj,"aw",@nobits
	.sectionflags	@""
	.align	16
	.zero		1024


//--------------------- .nv.constant0._Z14convert_kernelPjj --------------------------
	.section	.nv.constant0._Z14convert_kernelPjj,"a",@progbits
	.sectionflags	@""
	.align	4
.nv.constant0._Z14convert_kernelPjj:
	.zero		908


//--------------------- .nv.constant0._Z16histogram_kernelPjS_jj --------------------------
	.section	.nv.constant0._Z16histogram_kernelPjS_jj,"a",@progbits
	.sectionflags	@""
	.align	4
.nv.constant0._Z16histogram_kernelPjS_jj:
	.zero		920


//--------------------- SYMBOLS --------------------------

	.type		.nv.reservedSmem.offset0,@object
	.size		.nv.reservedSmem.offset0,0x4
	.type		.nv.reservedSmem.cap,@object
	.size		.nv.reservedSmem.cap,0x4
